	.headerflags	@"EF_CUDA_TEXMODE_UNIFIED EF_CUDA_64BIT_ADDRESS EF_CUDA_ACCELERATORS EF_CUDA_SM90 EF_CUDA_VIRTUAL_SM(EF_CUDA_SM90)"
	.elftype	@"ET_EXEC"


//--------------------- .nv.info                  --------------------------
	.section	.nv.info,"",@"SHT_CUDA_INFO"
	.align	4


	//----- nvinfo : EIATTR_REGCOUNT
	.align		4
        /*0000*/ 	.byte	0x04, 0x2f
        /*0002*/ 	.short	(.L_3 - .L_2)
	.align		4
.L_2:
        /*0004*/ 	.word	index@(triton_poi_fused__native_batch_norm_legit_no_training_relu_35)
        /*0008*/ 	.word	0x00000020


	//----- nvinfo : EIATTR_MIN_STACK_SIZE
	.align		4
.L_3:
        /*000c*/ 	.byte	0x04, 0x12
        /*000e*/ 	.short	(.L_5 - .L_4)
	.align		4
.L_4:
        /*0010*/ 	.word	index@(triton_poi_fused__native_batch_norm_legit_no_training_relu_35)
        /*0014*/ 	.word	0x00000000


	//----- nvinfo : EIATTR_FRAME_SIZE
	.align		4
.L_5:
        /*0018*/ 	.byte	0x04, 0x11
        /*001a*/ 	.short	(.L_7 - .L_6)
	.align		4
.L_6:
        /*001c*/ 	.word	index@(triton_poi_fused__native_batch_norm_legit_no_training_relu_35)
        /*0020*/ 	.word	0x00000000


	//----- nvinfo : EIATTR_MIN_STACK_SIZE
	.align		4
.L_7:
        /*0024*/ 	.byte	0x04, 0x12
        /*0026*/ 	.short	(.L_9 - .L_8)
	.align		4
.L_8:
        /*0028*/ 	.word	index@(triton_poi_fused__native_batch_norm_legit_no_training_relu_35)
        /*002c*/ 	.word	0x00000000
.L_9:


//--------------------- .nv.info.triton_poi_fused__native_batch_norm_legit_no_training_relu_35 --------------------------
	.section	.nv.info.triton_poi_fused__native_batch_norm_legit_no_training_relu_35,"",@"SHT_CUDA_INFO"
	.sectionflags	@""
	.align	4


	//----- nvinfo : EIATTR_CUDA_API_VERSION
	.align		4
        /*0000*/ 	.byte	0x04, 0x37
        /*0002*/ 	.short	(.L_11 - .L_10)
.L_10:
        /*0004*/ 	.word	0x0000007c


	//----- nvinfo : EIATTR_KPARAM_INFO
	.align		4
.L_11:
        /*0008*/ 	.byte	0x04, 0x17
        /*000a*/ 	.short	(.L_13 - .L_12)
.L_12:
        /*000c*/ 	.word	0x00000000
        /*0010*/ 	.short	0x0007
        /*0012*/ 	.short	0x0034
        /*0014*/ 	.byte	0x00, 0xf0, 0x11, 0x00


	//----- nvinfo : EIATTR_KPARAM_INFO
	.align		4
.L_13:
        /*0018*/ 	.byte	0x04, 0x17
        /*001a*/ 	.short	(.L_15 - .L_14)
.L_14:
        /*001c*/ 	.word	0x00000000
        /*0020*/ 	.short	0x0006
        /*0022*/ 	.short	0x0030
        /*0024*/ 	.byte	0x00, 0xf0, 0x11, 0x00


	//----- nvinfo : EIATTR_KPARAM_INFO
	.align		4
.L_15:
        /*0028*/ 	.byte	0x04, 0x17
        /*002a*/ 	.short	(.L_17 - .L_16)
.L_16:
        /*002c*/ 	.word	0x00000000
        /*0030*/ 	.short	0x0005
        /*0032*/ 	.short	0x0028
        /*0034*/ 	.byte	0x00, 0xf4, 0x21, 0x00


	//----- nvinfo : EIATTR_KPARAM_INFO
	.align		4
.L_17:
        /*0038*/ 	.byte	0x04, 0x17
        /*003a*/ 	.short	(.L_19 - .L_18)
.L_18:
        /*003c*/ 	.word	0x00000000
        /*0040*/ 	.short	0x0004
        /*0042*/ 	.short	0x0020
        /*0044*/ 	.byte	0x00, 0xf4, 0x21, 0x00


	//----- nvinfo : EIATTR_KPARAM_INFO
	.align		4
.L_19:
        /*0048*/ 	.byte	0x04, 0x17
        /*004a*/ 	.short	(.L_21 - .L_20)
.L_20:
        /*004c*/ 	.word	0x00000000
        /*0050*/ 	.short	0x0003
        /*0052*/ 	.short	0x0018
        /*0054*/ 	.byte	0x00, 0xf4, 0x21, 0x00


	//----- nvinfo : EIATTR_KPARAM_INFO
	.align		4
.L_21:
        /*0058*/ 	.byte	0x04, 0x17
        /*005a*/ 	.short	(.L_23 - .L_22)
.L_22:
        /*005c*/ 	.word	0x00000000
        /*0060*/ 	.short	0x0002
        /*0062*/ 	.short	0x0010
        /*0064*/ 	.byte	0x00, 0xf4, 0x21, 0x00


	//----- nvinfo : EIATTR_KPARAM_INFO
	.align		4
.L_23:
        /*0068*/ 	.byte	0x04, 0x17
        /*006a*/ 	.short	(.L_25 - .L_24)
.L_24:
        /*006c*/ 	.word	0x00000000
        /*0070*/ 	.short	0x0001
        /*0072*/ 	.short	0x0008
        /*0074*/ 	.byte	0x00, 0xf4, 0x21, 0x00


	//----- nvinfo : EIATTR_KPARAM_INFO
	.align		4
.L_25:
        /*0078*/ 	.byte	0x04, 0x17
        /*007a*/ 	.short	(.L_27 - .L_26)
.L_26:
        /*007c*/ 	.word	0x00000000
        /*0080*/ 	.short	0x0000
        /*0082*/ 	.short	0x0000
        /*0084*/ 	.byte	0x00, 0xf4, 0x21, 0x00


	//----- nvinfo : EIATTR_SPARSE_MMA_MASK
	.align		4
.L_27:
        /*0088*/ 	.byte	0x03, 0x50
        /*008a*/ 	.short	0x0000


	//----- nvinfo : EIATTR_MAXREG_COUNT
	.align		4
        /*008c*/ 	.byte	0x03, 0x1b
        /*008e*/ 	.short	0x00ff


	//----- nvinfo : EIATTR_EXIT_INSTR_OFFSETS
	.align		4
        /*0090*/ 	.byte	0x04, 0x1c
        /*0092*/ 	.short	(.L_29 - .L_28)


	//   ....[0]....
.L_28:
        /*0094*/ 	.word	0x000009b0


	//   ....[1]....
        /*0098*/ 	.word	0x000009d0


	//----- nvinfo : EIATTR_REQNTID
	.align		4
.L_29:
        /*009c*/ 	.byte	0x04, 0x10
        /*009e*/ 	.short	(.L_31 - .L_30)
.L_30:
        /*00a0*/ 	.word	0x00000080
        /*00a4*/ 	.word	0x00000001
        /*00a8*/ 	.word	0x00000001


	//----- nvinfo : EIATTR_CBANK_PARAM_SIZE
	.align		4
.L_31:
        /*00ac*/ 	.byte	0x03, 0x19
        /*00ae*/ 	.short	0x0038


	//----- nvinfo : EIATTR_PARAM_CBANK
	.align		4
        /*00b0*/ 	.byte	0x04, 0x0a
        /*00b2*/ 	.short	(.L_33 - .L_32)
	.align		4
.L_32:
        /*00b4*/ 	.word	index@(.nv.constant0.triton_poi_fused__native_batch_norm_legit_no_training_relu_35)
        /*00b8*/ 	.short	0x0210
        /*00ba*/ 	.short	0x0038


	//----- nvinfo : EIATTR_SW_WAR
	.align		4
.L_33:
        /*00bc*/ 	.byte	0x04, 0x36
        /*00be*/ 	.short	(.L_35 - .L_34)
.L_34:
        /*00c0*/ 	.word	0x00000008
.L_35:


//--------------------- .nv.callgraph             --------------------------
	.section	.nv.callgraph,"",@"SHT_CUDA_CALLGRAPH"
	.align	4
	.sectionentsize	8
	.align		4
        /*0000*/ 	.word	0x00000000
	.align		4
        /*0004*/ 	.word	0xffffffff
	.align		4
        /*0008*/ 	.word	0x00000000
	.align		4
        /*000c*/ 	.word	0xfffffffe
	.align		4
        /*0010*/ 	.word	0x00000000
	.align		4
        /*0014*/ 	.word	0xfffffffd
	.align		4
        /*0018*/ 	.word	0x00000000
	.align		4
        /*001c*/ 	.word	0xfffffffc


//--------------------- .nv.constant4             --------------------------
	.section	.nv.constant4,"a",@progbits
	.align	8
	.align		8
.nv.constant4:
        /*0000*/ 	.dword	_$_str
	.align		8
        /*0008*/ 	.dword	_$_str_$_2


//--------------------- .text.triton_poi_fused__native_batch_norm_legit_no_training_relu_35 --------------------------
	.section	.text.triton_poi_fused__native_batch_norm_legit_no_training_relu_35,"ax",@progbits
	.align	128
        .global         triton_poi_fused__native_batch_norm_legit_no_training_relu_35
        .type           triton_poi_fused__native_batch_norm_legit_no_training_relu_35,@function
        .size           triton_poi_fused__native_batch_norm_legit_no_training_relu_35,(.L_x_1 - triton_poi_fused__native_batch_norm_legit_no_training_relu_35)
        .other          triton_poi_fused__native_batch_norm_legit_no_training_relu_35,@"STO_CUDA_ENTRY STV_DEFAULT"
triton_poi_fused__native_batch_norm_legit_no_training_relu_35:
.text.triton_poi_fused__native_batch_norm_legit_no_training_relu_35:
[----:B------:R-:W0:Y:S01]  /*0000*/  LDC R1, c[0x0][0x28] ;  /* 0x00000a00ff017b82 */ /* 0x000e220000000800 */
[----:B------:R-:W1:Y:S07]  /*0010*/  S2R R2, SR_CTAID.Y ;  /* 0x0000000000027919 */ /* 0x000e6e0000002600 */
[----:B------:R-:W2:Y:S01]  /*0020*/  LDC.64 R8, c[0x0][0x220] ;  /* 0x00008800ff087b82 */ /* 0x000ea20000000a00 */
[----:B------:R-:W-:Y:S01]  /*0030*/  CS2R R10, SRZ ;  /* 0x00000000000a7805 */ /* 0x000fe2000001ff00 */
[----:B------:R-:W-:Y:S01]  /*0040*/  ULDC.64 UR4, c[0x0][0x208] ;  /* 0x0000820000047ab9 */ /* 0x000fe20000000a00 */
[----:B------:R-:W3:Y:S05]  /*0050*/  S2R R5, SR_CTAID.X ;  /* 0x0000000000057919 */ /* 0x000eea0000002500 */
[----:B------:R-:W4:Y:S01]  /*0060*/  LDC.64 R26, c[0x0][0x210] ;  /* 0x00008400ff1a7b82 */ /* 0x000f220000000a00 */
[----:B------:R-:W-:-:S07]  /*0070*/  HFMA2.MMA R23, -RZ, RZ, 1.625, 0 ;  /* 0x3e800000ff177435 */ /* 0x000fce00000001ff */
[----:B------:R-:W5:Y:S08]  /*0080*/  LDC.64 R12, c[0x0][0x228] ;  /* 0x00008a00ff0c7b82 */ /* 0x000f700000000a00 */
[----:B------:R-:W4:Y:S01]  /*0090*/  LDC.64 R20, c[0x0][0x218] ;  /* 0x00008600ff147b82 */ /* 0x000f220000000a00 */
[----:B-1----:R-:W-:-:S04]  /*00a0*/  SHF.L.U32 R2, R2, 0x1, RZ ;  /* 0x0000000102027819 */ /* 0x002fc800000006ff */
[C---:B------:R-:W-:Y:S01]  /*00b0*/  ISETP.GE.AND P0, PT, R2.reuse, 0x180, PT ;  /* 0x000001800200780c */ /* 0x040fe20003f06270 */
[----:B------:R-:W-:-:S05]  /*00c0*/  IMAD.HI R3, R2, 0x2aaaaaab, RZ ;  /* 0x2aaaaaab02037827 */ /* 0x000fca00078e02ff */
[----:B------:R-:W-:-:S04]  /*00d0*/  SHF.R.U32.HI R0, RZ, 0x1f, R3 ;  /* 0x0000001fff007819 */ /* 0x000fc80000011603 */
[----:B------:R-:W-:-:S05]  /*00e0*/  LEA.HI.SX32 R3, R3, R0, 0x1c ;  /* 0x0000000003037211 */ /* 0x000fca00078fe2ff */
[----:B------:R-:W-:-:S04]  /*00f0*/  IMAD R4, R3, -0x60, R2 ;  /* 0xffffffa003047824 */ /* 0x000fc800078e0202 */
[----:B--2---:R-:W-:-:S05]  /*0100*/  IMAD.WIDE R8, R4, 0x4, R8 ;  /* 0x0000000404087825 */ /* 0x004fca00078e0208 */
[----:B------:R1:W2:Y:S01]  /*0110*/  @!P0 LDG.E.EL.64 R10, desc[UR4][R8.64] ;  /* 0x00000004080a8981 */ /* 0x0002a2000c2e1b00 */
[----:B---3--:R-:W-:Y:S01]  /*0120*/  SHF.L.U32 R5, R5, 0x9, RZ ;  /* 0x0000000905057819 */ /* 0x008fe200000006ff */
[----:B------:R-:W3:Y:S03]  /*0130*/  S2R R0, SR_TID.X ;  /* 0x0000000000007919 */ /* 0x000ee60000002100 */
[----:B------:R-:W-:Y:S02]  /*0140*/  ISETP.LT.AND P3, PT, R5, RZ, !P0 ;  /* 0x000000ff0500720c */ /* 0x000fe40004761270 */
[----:B-1----:R-:W-:Y:S02]  /*0150*/  CS2R R8, SRZ ;  /* 0x0000000000087805 */ /* 0x002fe4000001ff00 */
[----:B---3--:R-:W-:Y:S01]  /*0160*/  LOP3.LUT R7, R5, 0x7f, R0, 0xf8, !PT ;  /* 0x0000007f05077812 */ /* 0x008fe200078ef800 */
[----:B------:R-:W-:-:S03]  /*0170*/  IMAD R0, R3, 0x6c60, R4 ;  /* 0x00006c6003007824 */ /* 0x000fc600078e0204 */
[C---:B------:R-:W-:Y:S01]  /*0180*/  ISETP.GE.AND P1, PT, R7.reuse, 0x121, PT ;  /* 0x000001210700780c */ /* 0x040fe20003f26270 */
[----:B------:R-:W-:-:S03]  /*0190*/  IMAD R15, R7, 0x60, R0 ;  /* 0x00000060070f7824 */ /* 0x000fc600078e0200 */
[----:B------:R-:W-:Y:S01]  /*01a0*/  ISETP.LT.AND P2, PT, R2, 0x180, !P1 ;  /* 0x000001800200780c */ /* 0x000fe20004f41270 */
[----:B----4-:R-:W-:Y:S01]  /*01b0*/  IMAD.WIDE R16, R15, 0x4, R26 ;  /* 0x000000040f107825 */ /* 0x010fe200078e021a */
[----:B------:R-:W-:Y:S02]  /*01c0*/  LOP3.LUT R22, R7, 0x100, RZ, 0xfc, !PT ;  /* 0x0000010007167812 */ /* 0x000fe400078efcff */
[----:B------:R-:W-:Y:S02]  /*01d0*/  IADD3 R19, R15, 0x9000, RZ ;  /* 0x000090000f137810 */ /* 0x000fe40007ffe0ff */
[----:B------:R-:W-:-:S03]  /*01e0*/  IADD3 R29, R15, 0x3000, RZ ;  /* 0x000030000f1d7810 */ /* 0x000fc60007ffe0ff */
[----:B------:R-:W-:-:S04]  /*01f0*/  IMAD.WIDE R18, R19, 0x4, R26 ;  /* 0x0000000413127825 */ /* 0x000fc800078e021a */
[----:B------:R1:W3:Y:S01]  /*0200*/  @P2 LDG.E.EL.64 R8, desc[UR4][R16.64] ;  /* 0x0000000410082981 */ /* 0x0002e2000c2e1b00 */
[----:B------:R-:W-:Y:S01]  /*0210*/  IMAD.WIDE R28, R29, 0x4, R26 ;  /* 0x000000041d1c7825 */ /* 0x000fe200078e021a */
[----:B-1----:R-:W-:-:S05]  /*0220*/  IADD3 R17, R15, 0x6000, RZ ;  /* 0x000060000f117810 */ /* 0x002fca0007ffe0ff */
[----:B------:R-:W-:Y:S01]  /*0230*/  IMAD.WIDE R26, R17, 0x4, R26 ;  /* 0x00000004111a7825 */ /* 0x000fe200078e021a */
[----:B------:R-:W-:Y:S02]  /*0240*/  CS2R R16, SRZ ;  /* 0x0000000000107805 */ /* 0x000fe4000001ff00 */
[----:B------:R-:W-:Y:S01]  /*0250*/  CS2R R14, SRZ ;  /* 0x00000000000e7805 */ /* 0x000fe2000001ff00 */
[----:B--2---:R-:W-:Y:S01]  /*0260*/  FADD R24, R10, 0.0010000000474974513054 ;  /* 0x3a83126f0a187421 */ /* 0x004fe20000000000 */
[----:B------:R-:W-:Y:S01]  /*0270*/  FADD R6, R11, 0.0010000000474974513054 ;  /* 0x3a83126f0b067421 */ /* 0x000fe20000000000 */
[----:B------:R-:W-:-:S03]  /*0280*/  CS2R R10, SRZ ;  /* 0x00000000000a7805 */ /* 0x000fc6000001ff00 */
[----:B------:R-:W1:Y:S03]  /*0290*/  MUFU.SQRT R0, R6 ;  /* 0x0000000600007308 */ /* 0x000e660000002000 */
[----:B------:R2:W4:Y:S05]  /*02a0*/  @P3 LDG.E.EL.64 R10, desc[UR4][R18.64] ;  /* 0x00000004120a3981 */ /* 0x00052a000c2e1b00 */
[----:B------:R-:W2:Y:S01]  /*02b0*/  MUFU.SQRT R24, R24 ;  /* 0x0000001800187308 */ /* 0x000ea20000002000 */
[----:B-1----:R-:W-:Y:S02]  /*02c0*/  FSETP.GT.AND P5, PT, R0, 8.50705917302346158658e+37, PT ;  /* 0x7e8000000000780b */ /* 0x002fe40003fa4000 */
[----:B0-2---:R-:W-:-:S02]  /*02d0*/  FSETP.GT.AND P4, PT, R24, 8.50705917302346158658e+37, PT ;  /* 0x7e8000001800780b */ /* 0x005fc40003f84000 */
[----:B------:R-:W-:Y:S02]  /*02e0*/  FSETP.GEU.AND P6, PT, R24, 1.175494350822287508e-38, PT ;  /* 0x008000001800780b */ /* 0x000fe40003fce000 */
[C---:B------:R-:W-:Y:S02]  /*02f0*/  FSEL R25, R23.reuse, 1, P4 ;  /* 0x3f80000017197808 */ /* 0x040fe40002000000 */
[----:B------:R-:W-:-:S07]  /*0300*/  FSEL R23, R23, 1, P5 ;  /* 0x3f80000017177808 */ /* 0x000fce0002800000 */
[----:B------:R-:W-:Y:S02]  /*0310*/  @P4 FMUL R24, R24, 0.25 ;  /* 0x3e80000018184820 */ /* 0x000fe40000400000 */
[----:B------:R-:W-:Y:S02]  /*0320*/  @!P6 FMUL R25, R25, 16777216 ;  /* 0x4b8000001919e820 */ /* 0x000fe40000400000 */
[----:B------:R-:W-:Y:S01]  /*0330*/  @!P6 FMUL R24, R24, 16777216 ;  /* 0x4b8000001818e820 */ /* 0x000fe20000400000 */
[C---:B------:R-:W-:Y:S01]  /*0340*/  FSETP.GEU.AND P6, PT, R0.reuse, 1.175494350822287508e-38, PT ;  /* 0x008000000000780b */ /* 0x040fe20003fce000 */
[----:B------:R-:W-:Y:S01]  /*0350*/  @P5 FMUL R0, R0, 0.25 ;  /* 0x3e80000000005820 */ /* 0x000fe20000400000 */
[----:B------:R-:W-:Y:S02]  /*0360*/  ISETP.LT.AND P5, PT, R22, 0x121, !P0 ;  /* 0x000001211600780c */ /* 0x000fe400047a1270 */
[----:B------:R-:W-:-:S04]  /*0370*/  LOP3.LUT R6, R7, 0x80, RZ, 0xfc, !PT ;  /* 0x0000008007067812 */ /* 0x000fc800078efcff */
[----:B------:R-:W-:-:S07]  /*0380*/  ISETP.LT.AND P4, PT, R6, 0x121, !P0 ;  /* 0x000001210600780c */ /* 0x000fce0004781270 */
[----:B------:R5:W2:Y:S01]  /*0390*/  @P5 LDG.E.EL.64 R16, desc[UR4][R26.64] ;  /* 0x000000041a105981 */ /* 0x000aa2000c2e1b00 */
[----:B------:R-:W0:Y:S01]  /*03a0*/  MUFU.RCP R24, R24 ;  /* 0x0000001800187308 */ /* 0x000e220000001000 */
[----:B------:R-:W-:-:S04]  /*03b0*/  CS2R R18, SRZ ;  /* 0x0000000000127805 */ /* 0x000fc8000001ff00 */
[----:B------:R1:W2:Y:S01]  /*03c0*/  @P4 LDG.E.EL.64 R14, desc[UR4][R28.64] ;  /* 0x000000041c0e4981 */ /* 0x0002a2000c2e1b00 */
[C---:B-----5:R-:W-:Y:S02]  /*03d0*/  IMAD.WIDE R26, R4.reuse, 0x4, R12 ;  /* 0x00000004041a7825 */ /* 0x060fe400078e020c */
[----:B------:R-:W5:Y:S02]  /*03e0*/  LDC.64 R12, c[0x0][0x230] ;  /* 0x00008c00ff0c7b82 */ /* 0x000f640000000a00 */
[----:B-1----:R-:W-:Y:S01]  /*03f0*/  IMAD.WIDE R28, R4, 0x4, R20 ;  /* 0x00000004041c7825 */ /* 0x002fe200078e0214 */
[----:B------:R-:W-:-:S04]  /*0400*/  CS2R R20, SRZ ;  /* 0x0000000000147805 */ /* 0x000fc8000001ff00 */
[----:B------:R-:W3:Y:S04]  /*0410*/  @!P0 LDG.E.EL.64 R18, desc[UR4][R28.64] ;  /* 0x000000041c128981 */ /* 0x000ee8000c2e1b00 */
[----:B------:R0:W2:Y:S02]  /*0420*/  @!P0 LDG.E.EL.64 R20, desc[UR4][R26.64] ;  /* 0x000000041a148981 */ /* 0x0000a4000c2e1b00 */
[----:B0-----:R-:W-:Y:S01]  /*0430*/  FMUL R26, R24, R25 ;  /* 0x00000019181a7220 */ /* 0x001fe20000400000 */
[----:B-----5:R-:W-:Y:S01]  /*0440*/  IMAD.WIDE R24, R4, 0x4, R12 ;  /* 0x0000000404187825 */ /* 0x020fe200078e020c */
[----:B------:R-:W-:-:S06]  /*0450*/  CS2R R12, SRZ ;  /* 0x00000000000c7805 */ /* 0x000fcc000001ff00 */
[----:B------:R2:W5:Y:S01]  /*0460*/  @!P0 LDG.E.EL.64 R12, desc[UR4][R24.64] ;  /* 0x00000004180c8981 */ /* 0x000562000c2e1b00 */
[----:B------:R-:W-:Y:S01]  /*0470*/  @!P6 FMUL R0, R0, 16777216 ;  /* 0x4b8000000000e820 */ /* 0x000fe20000400000 */
[----:B------:R-:W-:-:S05]  /*0480*/  IMAD R28, R4, 0x121, R7 ;  /* 0x00000121041c7824 */ /* 0x000fca00078e0207 */
[----:B------:R-:W0:Y:S01]  /*0490*/  MUFU.RCP R0, R0 ;  /* 0x0000000000007308 */ /* 0x000e220000001000 */
[C---:B------:R-:W-:Y:S02]  /*04a0*/  IMAD R4, R3.reuse, 0x300, R4 ;  /* 0x0000030003047824 */ /* 0x040fe400078e0204 */
[----:B------:R-:W-:Y:S02]  /*04b0*/  IMAD R27, R3, 0x36300, R28 ;  /* 0x00036300031b7824 */ /* 0x000fe400078e021c */
[----:B------:R-:W-:-:S04]  /*04c0*/  @!P6 FMUL R23, R23, 16777216 ;  /* 0x4b8000001717e820 */ /* 0x000fc80000400000 */
[----:B0-----:R-:W-:Y:S01]  /*04d0*/  FMUL R23, R0, R23 ;  /* 0x0000001700177220 */ /* 0x001fe20000400000 */
[----:B---3--:R-:W-:Y:S01]  /*04e0*/  FADD R29, -R18, R8 ;  /* 0x00000008121d7221 */ /* 0x008fe20000000100 */
[----:B------:R-:W-:Y:S02]  /*04f0*/  IADD3 R8, R2, 0x1, RZ ;  /* 0x0000000102087810 */ /* 0x000fe40007ffe0ff */
[----:B------:R-:W0:Y:S01]  /*0500*/  LDC.64 R2, c[0x0][0x238] ;  /* 0x00008e00ff027b82 */ /* 0x000e220000000a00 */
[----:B------:R-:W-:Y:S02]  /*0510*/  FMUL R29, R26, R29 ;  /* 0x0000001d1a1d7220 */ /* 0x000fe40000400000 */
[C---:B------:R-:W-:Y:S01]  /*0520*/  IMAD.HI R0, R8.reuse, 0x2aaaaaab, RZ ;  /* 0x2aaaaaab08007827 */ /* 0x040fe200078e02ff */
[----:B------:R-:W-:-:S03]  /*0530*/  ISETP.GE.AND P0, PT, R8, 0x180, PT ;  /* 0x000001800800780c */ /* 0x000fc60003f06270 */
[----:B--2---:R-:W-:Y:S01]  /*0540*/  FADD R25, -R18, R14 ;  /* 0x0000000e12197221 */ /* 0x004fe20000000100 */
[----:B-----5:R-:W-:-:S05]  /*0550*/  FFMA R29, R29, R20, R12 ;  /* 0x000000141d1d7223 */ /* 0x020fca000000000c */
[----:B------:R-:W-:-:S04]  /*0560*/  FSETP.GEU.AND P6, PT, R29, RZ, PT ;  /* 0x000000ff1d00720b */ /* 0x000fc80003fce000 */
[----:B------:R-:W-:Y:S01]  /*0570*/  SEL R24, R29, RZ, P6 ;  /* 0x000000ff1d187207 */ /* 0x000fe20003000000 */
[----:B----4-:R-:W-:Y:S01]  /*0580*/  FADD R29, -R18, R10 ;  /* 0x0000000a121d7221 */ /* 0x010fe20000000100 */
[----:B------:R-:W-:Y:S01]  /*0590*/  SHF.R.U32.HI R10, RZ, 0x1f, R0 ;  /* 0x0000001fff0a7819 */ /* 0x000fe20000011600 */
[----:B------:R-:W-:Y:S01]  /*05a0*/  FMUL R25, R26, R25 ;  /* 0x000000191a197220 */ /* 0x000fe20000400000 */
[----:B------:R-:W-:Y:S02]  /*05b0*/  ISETP.LT.AND P6, PT, R5, RZ, !P0 ;  /* 0x000000ff0500720c */ /* 0x000fe400047c1270 */
[----:B------:R-:W-:Y:S01]  /*05c0*/  LEA.HI.SX32 R0, R0, R10, 0x1c ;  /* 0x0000000a00007211 */ /* 0x000fe200078fe2ff */
[----:B------:R-:W-:Y:S01]  /*05d0*/  FADD R5, -R18, R16 ;  /* 0x0000001012057221 */ /* 0x000fe20000000100 */
[C---:B------:R-:W-:Y:S01]  /*05e0*/  FADD R18, -R19.reuse, R11 ;  /* 0x0000000b13127221 */ /* 0x040fe20000000100 */
[C---:B------:R-:W-:Y:S01]  /*05f0*/  FADD R14, -R19.reuse, R9 ;  /* 0x00000009130e7221 */ /* 0x040fe20000000100 */
[----:B------:R-:W-:Y:S01]  /*0600*/  FADD R16, -R19, R17 ;  /* 0x0000001113107221 */ /* 0x000fe20000000100 */
[----:B------:R-:W-:Y:S01]  /*0610*/  ISETP.LT.AND P1, PT, R8, 0x180, !P1 ;  /* 0x000001800800780c */ /* 0x000fe20004f21270 */
[----:B------:R-:W-:-:S02]  /*0620*/  IMAD R11, R0, -0x60, R8 ;  /* 0xffffffa0000b7824 */ /* 0x000fc400078e0208 */
[----:B0-----:R-:W-:-:S04]  /*0630*/  IMAD.WIDE R8, R27, 0x4, R2 ;  /* 0x000000041b087825 */ /* 0x001fc800078e0202 */
[-CC-:B------:R-:W-:Y:S01]  /*0640*/  FFMA R27, R25, R20.reuse, R12.reuse ;  /* 0x00000014191b7223 */ /* 0x180fe2000000000c */
[----:B------:R-:W-:Y:S02]  /*0650*/  IMAD R17, R4, 0x121, RZ ;  /* 0x0000012104117824 */ /* 0x000fe400078e02ff */
[----:B------:R-:W-:Y:S01]  /*0660*/  FMUL R25, R26, R5 ;  /* 0x000000051a197220 */ /* 0x000fe20000400000 */
[----:B------:R0:W-:Y:S01]  /*0670*/  @P2 STG.E desc[UR4][R8.64], R24 ;  /* 0x0000001808002986 */ /* 0x0001e2000c101904 */
[C---:B------:R-:W-:Y:S02]  /*0680*/  FSETP.GEU.AND P2, PT, R27.reuse, RZ, PT ;  /* 0x000000ff1b00720b */ /* 0x040fe40003f4e000 */
[----:B------:R-:W-:Y:S01]  /*0690*/  IADD3 R5, R6, R17, RZ ;  /* 0x0000001106057210 */ /* 0x000fe20007ffe0ff */
[----:B------:R-:W-:Y:S01]  /*06a0*/  IMAD R0, R0, 0x300, R11 ;  /* 0x0000030000007824 */ /* 0x000fe200078e020b */
[----:B------:R-:W-:Y:S01]  /*06b0*/  SEL R27, R27, RZ, P2 ;  /* 0x000000ff1b1b7207 */ /* 0x000fe20001000000 */
[----:B------:R-:W-:-:S02]  /*06c0*/  FFMA R25, R25, R20, R12 ;  /* 0x0000001419197223 */ /* 0x000fc4000000000c */
[----:B------:R-:W-:-:S04]  /*06d0*/  IMAD.WIDE R4, R5, 0x4, R2 ;  /* 0x0000000405047825 */ /* 0x000fc800078e0202 */
[----:B------:R-:W-:Y:S01]  /*06e0*/  FADD R10, -R19, R15 ;  /* 0x0000000f130a7221 */ /* 0x000fe20000000100 */
[----:B------:R-:W-:Y:S01]  /*06f0*/  LOP3.LUT R15, R7, 0x180, RZ, 0xfc, !PT ;  /* 0x00000180070f7812 */ /* 0x000fe200078efcff */
[----:B------:R-:W-:Y:S01]  /*0700*/  IMAD R0, R0, 0x121, RZ ;  /* 0x0000012100007824 */ /* 0x000fe200078e02ff */
[----:B------:R-:W-:Y:S01]  /*0710*/  IADD3 R19, R22, R17, RZ ;  /* 0x0000001116137210 */ /* 0x000fe20007ffe0ff */
[----:B------:R1:W-:Y:S01]  /*0720*/  @P4 STG.E desc[UR4][R4.64], R27 ;  /* 0x0000001b04004986 */ /* 0x0003e2000c101904 */
[----:B------:R-:W-:Y:S01]  /*0730*/  FMUL R29, R26, R29 ;  /* 0x0000001d1a1d7220 */ /* 0x000fe20000400000 */
[----:B------:R-:W-:Y:S01]  /*0740*/  FSETP.GEU.AND P4, PT, R25, RZ, PT ;  /* 0x000000ff1900720b */ /* 0x000fe20003f8e000 */
[----:B------:R-:W-:Y:S01]  /*0750*/  FMUL R14, R23, R14 ;  /* 0x0000000e170e7220 */ /* 0x000fe20000400000 */
[----:B------:R-:W-:Y:S02]  /*0760*/  ISETP.LT.AND P2, PT, R22, 0x121, !P0 ;  /* 0x000001211600780c */ /* 0x000fe40004741270 */
[----:B------:R-:W-:-:S02]  /*0770*/  ISETP.LT.AND P0, PT, R6, 0x121, !P0 ;  /* 0x000001210600780c */ /* 0x000fc40004701270 */
[----:B------:R-:W-:Y:S01]  /*0780*/  IADD3 R11, R6, R0, RZ ;  /* 0x00000000060b7210 */ /* 0x000fe20007ffe0ff */
[----:B------:R-:W-:Y:S01]  /*0790*/  FMUL R6, R23, R18 ;  /* 0x0000001217067220 */ /* 0x000fe20000400000 */
[----:B------:R-:W-:Y:S01]  /*07a0*/  IADD3 R17, R15, R17, RZ ;  /* 0x000000110f117210 */ /* 0x000fe20007ffe0ff */
[----:B------:R-:W-:Y:S01]  /*07b0*/  FFMA R29, R29, R20, R12 ;  /* 0x000000141d1d7223 */ /* 0x000fe2000000000c */
[----:B------:R-:W-:Y:S01]  /*07c0*/  IADD3 R7, R7, R0, RZ ;  /* 0x0000000007077210 */ /* 0x000fe20007ffe0ff */
[----:B------:R-:W-:Y:S01]  /*07d0*/  IMAD.WIDE R18, R19, 0x4, R2 ;  /* 0x0000000413127825 */ /* 0x000fe200078e0202 */
[----:B0-----:R-:W-:-:S03]  /*07e0*/  IADD3 R9, R22, R0, RZ ;  /* 0x0000000016097210 */ /* 0x001fc60007ffe0ff */
[-CC-:B------:R-:W-:Y:S01]  /*07f0*/  FFMA R14, R14, R21.reuse, R13.reuse ;  /* 0x000000150e0e7223 */ /* 0x180fe2000000000d */
[----:B------:R-:W-:Y:S01]  /*0800*/  IADD3 R15, R15, R0, RZ ;  /* 0x000000000f0f7210 */ /* 0x000fe20007ffe0ff */
[----:B------:R-:W-:Y:S01]  /*0810*/  FMUL R0, R23, R10 ;  /* 0x0000000a17007220 */ /* 0x000fe20000400000 */
[----:B------:R-:W-:Y:S01]  /*0820*/  SEL R25, R25, RZ, P4 ;  /* 0x000000ff19197207 */ /* 0x000fe20002000000 */
[----:B------:R-:W-:Y:S01]  /*0830*/  FMUL R8, R23, R16 ;  /* 0x0000001017087220 */ /* 0x000fe20000400000 */
[----:B------:R-:W-:Y:S01]  /*0840*/  FSETP.GEU.AND P4, PT, R29, RZ, PT ;  /* 0x000000ff1d00720b */ /* 0x000fe20003f8e000 */
[-CC-:B------:R-:W-:Y:S02]  /*0850*/  FFMA R0, R0, R21.reuse, R13.reuse ;  /* 0x0000001500007223 */ /* 0x180fe4000000000d */
[----:B------:R0:W-:Y:S01]  /*0860*/  @P5 STG.E desc[UR4][R18.64], R25 ;  /* 0x0000001912005986 */ /* 0x0001e2000c101904 */
[----:B------:R-:W-:Y:S01]  /*0870*/  FFMA R8, R8, R21, R13 ;  /* 0x0000001508087223 */ /* 0x000fe2000000000d */
[----:B------:R-:W-:Y:S01]  /*0880*/  FSETP.GEU.AND P5, PT, R14, RZ, PT ;  /* 0x000000ff0e00720b */ /* 0x000fe20003fae000 */
[----:B-1----:R-:W-:Y:S01]  /*0890*/  IMAD.WIDE R4, R17, 0x4, R2 ;  /* 0x0000000411047825 */ /* 0x002fe200078e0202 */
[----:B------:R-:W-:-:S02]  /*08a0*/  SEL R29, R29, RZ, P4 ;  /* 0x000000ff1d1d7207 */ /* 0x000fc40002000000 */
[----:B------:R-:W-:Y:S02]  /*08b0*/  FSETP.GEU.AND P4, PT, R0, RZ, PT ;  /* 0x000000ff0000720b */ /* 0x000fe40003f8e000 */
[----:B------:R-:W-:Y:S01]  /*08c0*/  SEL R17, R14, RZ, P5 ;  /* 0x000000ff0e117207 */ /* 0x000fe20002800000 */
[----:B------:R-:W-:Y:S01]  /*08d0*/  FFMA R21, R6, R21, R13 ;  /* 0x0000001506157223 */ /* 0x000fe2000000000d */
[----:B------:R-:W-:Y:S01]  /*08e0*/  FSETP.GEU.AND P5, PT, R8, RZ, PT ;  /* 0x000000ff0800720b */ /* 0x000fe20003fae000 */
[----:B------:R-:W-:-:S04]  /*08f0*/  IMAD.WIDE R6, R7, 0x4, R2 ;  /* 0x0000000407067825 */ /* 0x000fc800078e0202 */
[----:B------:R-:W-:-:S04]  /*0900*/  IMAD.WIDE R10, R11, 0x4, R2 ;  /* 0x000000040b0a7825 */ /* 0x000fc800078e0202 */
[----:B------:R-:W-:Y:S01]  /*0910*/  IMAD.WIDE R12, R9, 0x4, R2 ;  /* 0x00000004090c7825 */ /* 0x000fe200078e0202 */
[----:B------:R-:W-:-:S03]  /*0920*/  SEL R9, R0, RZ, P4 ;  /* 0x000000ff00097207 */ /* 0x000fc60002000000 */
[----:B------:R-:W-:Y:S01]  /*0930*/  IMAD.WIDE R2, R15, 0x4, R2 ;  /* 0x000000040f027825 */ /* 0x000fe200078e0202 */
[----:B------:R-:W-:Y:S01]  /*0940*/  SEL R15, R8, RZ, P5 ;  /* 0x000000ff080f7207 */ /* 0x000fe20002800000 */
[----:B------:R0:W-:Y:S01]  /*0950*/  @P3 STG.E desc[UR4][R4.64], R29 ;  /* 0x0000001d04003986 */ /* 0x0001e2000c101904 */
[----:B------:R-:W-:-:S03]  /*0960*/  FSETP.GEU.AND P3, PT, R21, RZ, PT ;  /* 0x000000ff1500720b */ /* 0x000fc60003f6e000 */
[----:B------:R0:W-:Y:S04]  /*0970*/  @P1 STG.E desc[UR4][R6.64], R17 ;  /* 0x0000001106001986 */ /* 0x0001e8000c101904 */
[----:B------:R0:W-:Y:S01]  /*0980*/  @P0 STG.E desc[UR4][R10.64], R9 ;  /* 0x000000090a000986 */ /* 0x0001e2000c101904 */
[----:B------:R-:W-:-:S03]  /*0990*/  SEL R21, R21, RZ, P3 ;  /* 0x000000ff15157207 */ /* 0x000fc60001800000 */
[----:B------:R0:W-:Y:S02]  /*09a0*/  @P2 STG.E desc[UR4][R12.64], R15 ;  /* 0x0000000f0c002986 */ /* 0x0001e4000c101904 */
[----:B0-----:R-:W-:Y:S05]  /*09b0*/  @!P6 EXIT ;  /* 0x000000000000e94d */ /* 0x001fea0003800000 */
[----:B------:R-:W-:Y:S01]  /*09c0*/  STG.E desc[UR4][R2.64], R21 ;  /* 0x0000001502007986 */ /* 0x000fe2000c101904 */
[----:B------:R-:W-:Y:S05]  /*09d0*/  EXIT ;  /* 0x000000000000794d */ /* 0x000fea0003800000 */
.L_x_0:
[----:B------:R-:W-:-:S00]  /*09e0*/  BRA `(.L_x_0) ;  /* 0xfffffffc00fc7947 */ /* 0x000fc0000383ffff */
[----:B------:R-:W-:-:S00]  /*09f0*/  NOP ;  /* 0x0000000000007918 */ /* 0x000fc00000000000 */
        /* <DEDUP_REMOVED lines=8> */
.L_x_1:


//--------------------- .nv.global.init           --------------------------
	.section	.nv.global.init,"aw",@progbits
.nv.global.init:
	.type		_$_str,@object
	.size		_$_str,(_$_str_$_2 - _$_str)
_$_str:
        /*0000*/ 	.byte	0x5f, 0x5f, 0x43, 0x55, 0x44, 0x41, 0x5f, 0x46, 0x54, 0x5a, 0x00
	.type		_$_str_$_2,@object
	.size		_$_str_$_2,(.L_1 - _$_str_$_2)
_$_str_$_2:
        /*000b*/ 	.byte	0x5f, 0x5f, 0x43, 0x55, 0x44, 0x41, 0x5f, 0x50, 0x52, 0x45, 0x43, 0x5f, 0x53, 0x51, 0x52, 0x54
        /*001b*/ 	.byte	0x00
.L_1:


//--------------------- .nv.constant0.triton_poi_fused__native_batch_norm_legit_no_training_relu_35 --------------------------
	.section	.nv.constant0.triton_poi_fused__native_batch_norm_legit_no_training_relu_35,"a",@progbits
	.sectionflags	@""
	.align	4
.nv.constant0.triton_poi_fused__native_batch_norm_legit_no_training_relu_35:
	.zero		584
